//
// Generated by NVIDIA NVVM Compiler
//
// Compiler Build ID: CL-36424714
// Cuda compilation tools, release 13.0, V13.0.88
// Based on NVVM 20.0.0
//

.version 9.0
.target sm_100
.address_size 64

.global .align 4 .u32 g;
.global .align 4 .b8 arr[40];

.func  (.param .b32 func_retval0) _Z5f_outPiii(
	.param .b32 _Z5f_outPiii_param_0,
	.param .b32 _Z5f_outPiii_param_1
)
{
	.reg .b32 	%r<9>;
	.reg .b64 	%rd<4>;

	ld.param.u32 	%r1, [_Z5f_outPiii_param_0];
	ld.param.u32 	%r2, [_Z5f_outPiii_param_1];
	mov.u32 	%r3, %ctaid.x;
	add.s32 	%r4, %r2, %r1;
	ld.global.u32 	%r5, [g];
	add.s32 	%r6, %r4, %r5;
	mul.wide.u32 	%rd1, %r3, 4;
	mov.u64 	%rd2, arr;
	add.s64 	%rd3, %rd2, %rd1;
	ld.global.u32 	%r7, [%rd3];
	add.s32 	%r8, %r6, %r7;
	st.param.b32 	[func_retval0], %r8;
	ret;

}
	// .globl	_Z2f1PiS_
.visible .entry _Z2f1PiS_(
	.param .u64 .ptr .align 1 _Z2f1PiS__param_0,
	.param .u64 .ptr .align 1 _Z2f1PiS__param_1
)
{
	.reg .b32 	%r<12>;
	.reg .b64 	%rd<10>;

	ld.param.u64 	%rd1, [_Z2f1PiS__param_0];
	ld.param.u64 	%rd2, [_Z2f1PiS__param_1];
	cvta.to.global.u64 	%rd3, %rd1;
	cvta.to.global.u64 	%rd4, %rd2;
	mov.u32 	%r1, %tid.x;
	mul.wide.u32 	%rd5, %r1, 4;
	add.s64 	%rd6, %rd4, %rd5;
	ld.global.u32 	%r2, [%rd6];
	ld.global.u32 	%r3, [%rd3+8];
	{ // callseq 0, 0
	.param .b32 param0;
	st.param.b32 	[param0], %r3;
	.param .b32 param1;
	st.param.b32 	[param1], %r2;
	.param .b32 retval0;
	call.uni (retval0), 
	_Z5f_outPiii, 
	(
	param0, 
	param1
	);
	ld.param.b32 	%r4, [retval0];
	} // callseq 0
	st.global.u32 	[%rd6], %r4;
	mov.u32 	%r6, %ctaid.x;
	ld.global.u32 	%r7, [%rd3+8];
	add.s32 	%r8, %r7, %r4;
	mul.wide.u32 	%rd7, %r6, 4;
	mov.u64 	%rd8, arr;
	add.s64 	%rd9, %rd8, %rd7;
	ld.global.u32 	%r9, [%rd9];
	add.s32 	%r10, %r8, %r9;
	add.s32 	%r11, %r10, %r4;
	st.global.u32 	[%rd6], %r11;
	ret;

}


// ===== COMPILED SASS (sm_100) =====

	.target	sm_100

	.elftype	@"ET_EXEC"


//--------------------- .note.nv.tkinfo           --------------------------
	.section	.note.nv.tkinfo,"",@"SHT_NOTE"
	.sectionflags	@"SHF_NOTE_NV_TKINFO"
	.tkinfo
        /*0018*/ 	.word	0x00000002
        /*0030*/ 	.string	""
        /*0030*/ 	.string	"ptxas"
        /*0030*/ 	.string	"Cuda compilation tools, release 13.0, V13.0.88"
        /*0030*/ 	.string	"Build cuda_13.0.r13.0/compiler.36424714_0"
        /*0030*/ 	.string	"-arch sm_100 -m 64 "



//--------------------- .note.nv.cuinfo           --------------------------
	.section	.note.nv.cuinfo,"",@"SHT_NOTE"
	.sectionflags	@"SHF_NOTE_NV_CUINFO"
        /*0018*/ 	.short	0x0002
        /*001a*/ 	.short	0x0064
        /*001c*/ 	.short	0x0082
	.zero		2


//--------------------- .nv.info                  --------------------------
	.section	.nv.info,"",@"SHT_CUDA_INFO"
	.align	4


	//----- nvinfo : EIATTR_REGCOUNT
	.align		4
        /*0000*/ 	.byte	0x04, 0x2f
        /*0002*/ 	.short	(.L_3 - .L_2)
	.align		4
.L_2:
        /*0004*/ 	.word	index@(_Z2f1PiS_)
        /*0008*/ 	.word	0x0000000e


	//----- nvinfo : EIATTR_FRAME_SIZE
	.align		4
.L_3:
        /*000c*/ 	.byte	0x04, 0x11
        /*000e*/ 	.short	(.L_5 - .L_4)
	.align		4
.L_4:
        /*0010*/ 	.word	index@($_Z2f1PiS_$_Z5f_outPiii)
        /*0014*/ 	.word	0x00000000


	//----- nvinfo : EIATTR_FRAME_SIZE
	.align		4
.L_5:
        /*0018*/ 	.byte	0x04, 0x11
        /*001a*/ 	.short	(.L_7 - .L_6)
	.align		4
.L_6:
        /*001c*/ 	.word	index@(_Z2f1PiS_)
        /*0020*/ 	.word	0x00000000


	//----- nvinfo : EIATTR_MIN_STACK_SIZE
	.align		4
.L_7:
        /*0024*/ 	.byte	0x04, 0x12
        /*0026*/ 	.short	(.L_9 - .L_8)
	.align		4
.L_8:
        /*0028*/ 	.word	index@(_Z2f1PiS_)
        /*002c*/ 	.word	0x00000000
.L_9:


//--------------------- .nv.compat                --------------------------
	.section	.nv.compat,"",@"SHT_CUDA_COMPAT_INFO"
	.align	4
        /*0000*/ 	.byte	0x02, 0x09, 0x00, 0x00, 0x02, 0x02, 0x01, 0x00, 0x02, 0x05, 0x05, 0x00, 0x03, 0x07, 0x01, 0x01
        /*0010*/ 	.byte	0x02, 0x03, 0x00, 0x00, 0x02, 0x06, 0x01, 0x00, 0x04, 0x0b, 0x08, 0x00, 0x09, 0x00, 0x00, 0x00
        /*0020*/ 	.byte	0x00, 0x00, 0x00, 0x00


//--------------------- .nv.info._Z2f1PiS_        --------------------------
	.section	.nv.info._Z2f1PiS_,"",@"SHT_CUDA_INFO"
	.sectionflags	@""
	.align	4


	//----- nvinfo : EIATTR_CUDA_API_VERSION
	.align		4
        /*0000*/ 	.byte	0x04, 0x37
        /*0002*/ 	.short	(.L_11 - .L_10)
.L_10:
        /*0004*/ 	.word	0x00000082


	//----- nvinfo : EIATTR_KPARAM_INFO
	.align		4
.L_11:
        /*0008*/ 	.byte	0x04, 0x17
        /*000a*/ 	.short	(.L_13 - .L_12)
.L_12:
        /*000c*/ 	.word	0x00000000
        /*0010*/ 	.short	0x0001
        /*0012*/ 	.short	0x0008
        /*0014*/ 	.byte	0x00, 0xf5, 0x21, 0x00


	//----- nvinfo : EIATTR_KPARAM_INFO
	.align		4
.L_13:
        /*0018*/ 	.byte	0x04, 0x17
        /*001a*/ 	.short	(.L_15 - .L_14)
.L_14:
        /*001c*/ 	.word	0x00000000
        /*0020*/ 	.short	0x0000
        /*0022*/ 	.short	0x0000
        /*0024*/ 	.byte	0x00, 0xf5, 0x21, 0x00


	//----- nvinfo : EIATTR_SPARSE_MMA_MASK
	.align		4
.L_15:
        /*0028*/ 	.byte	0x03, 0x50
        /*002a*/ 	.short	0x0000


	//----- nvinfo : EIATTR_MAXREG_COUNT
	.align		4
        /*002c*/ 	.byte	0x03, 0x1b
        /*002e*/ 	.short	0x00ff


	//----- nvinfo : EIATTR_MERCURY_ISA_VERSION
	.align		4
        /*0030*/ 	.byte	0x03, 0x5f
        /*0032*/ 	.short	0x0101


	//----- nvinfo : EIATTR_VRC_CTA_INIT_COUNT
	.align		4
        /*0034*/ 	.byte	0x02, 0x4a
	.zero		1
	.zero		1


	//----- nvinfo : EIATTR_EXIT_INSTR_OFFSETS
	.align		4
        /*0038*/ 	.byte	0x04, 0x1c
        /*003a*/ 	.short	(.L_17 - .L_16)


	//   ....[0]....
.L_16:
        /*003c*/ 	.word	0x00000140


	//----- nvinfo : EIATTR_CRS_STACK_SIZE
	.align		4
.L_17:
        /*0040*/ 	.byte	0x04, 0x1e
        /*0042*/ 	.short	(.L_19 - .L_18)
.L_18:
        /*0044*/ 	.word	0x00000000


	//----- nvinfo : EIATTR_CBANK_PARAM_SIZE
	.align		4
.L_19:
        /*0048*/ 	.byte	0x03, 0x19
        /*004a*/ 	.short	0x0010


	//----- nvinfo : EIATTR_PARAM_CBANK
	.align		4
        /*004c*/ 	.byte	0x04, 0x0a
        /*004e*/ 	.short	(.L_21 - .L_20)
	.align		4
.L_20:
        /*0050*/ 	.word	index@(.nv.constant0._Z2f1PiS_)
        /*0054*/ 	.short	0x0380
        /*0056*/ 	.short	0x0010


	//----- nvinfo : EIATTR_SW_WAR
	.align		4
.L_21:
        /*0058*/ 	.byte	0x04, 0x36
        /*005a*/ 	.short	(.L_23 - .L_22)
.L_22:
        /*005c*/ 	.word	0x00000008
.L_23:


//--------------------- .nv.callgraph             --------------------------
	.section	.nv.callgraph,"",@"SHT_CUDA_CALLGRAPH"
	.align	4
	.sectionentsize	8
	.align		4
        /*0000*/ 	.word	0x00000000
	.align		4
        /*0004*/ 	.word	0xffffffff
	.align		4
        /*0008*/ 	.word	0x00000000
	.align		4
        /*000c*/ 	.word	0xfffffffe
	.align		4
        /*0010*/ 	.word	0x00000000
	.align		4
        /*0014*/ 	.word	0xfffffffd
	.align		4
        /*0018*/ 	.word	0x00000000
	.align		4
        /*001c*/ 	.word	0xfffffffc


//--------------------- .nv.constant4             --------------------------
	.section	.nv.constant4,"a",@progbits
	.align	8
	.align		8
.nv.constant4:
        /*0000*/ 	.dword	g
	.align		8
        /*0008*/ 	.dword	arr


//--------------------- .text._Z2f1PiS_           --------------------------
	.section	.text._Z2f1PiS_,"ax",@progbits
	.align	128
        .global         _Z2f1PiS_
        .type           _Z2f1PiS_,@function
        .size           _Z2f1PiS_,(.L_x_1 - _Z2f1PiS_)
        .other          _Z2f1PiS_,@"STO_CUDA_ENTRY STV_DEFAULT"
_Z2f1PiS_:
.text._Z2f1PiS_:
[----:B------:R-:W-:Y:S01]  /*0000*/  LDC R1, c[0x0][0x37c] ;  /* 0x0000df00ff017b82 */ /* 0x000fe20000000800 */
[----:B------:R-:W0:Y:S07]  /*0010*/  S2R R7, SR_TID.X ;  /* 0x0000000000077919 */ /* 0x000e2e0000002100 */
[----:B------:R-:W0:Y:S01]  /*0020*/  LDC.64 R2, c[0x0][0x388] ;  /* 0x0000e200ff027b82 */ /* 0x000e220000000a00 */
[----:B------:R-:W1:Y:S07]  /*0030*/  LDCU.64 UR4, c[0x0][0x358] ;  /* 0x00006b00ff0477ac */ /* 0x000e6e0008000a00 */
[----:B------:R-:W1:Y:S01]  /*0040*/  LDC.64 R4, c[0x0][0x380] ;  /* 0x0000e000ff047b82 */ /* 0x000e620000000a00 */
[----:B0-----:R-:W-:Y:S01]  /*0050*/  IMAD.WIDE.U32 R2, R7, 0x4, R2 ;  /* 0x0000000407027825 */ /* 0x001fe200078e0002 */
[----:B-1----:R0:W5:Y:S04]  /*0060*/  LDG.E R9, desc[UR4][R4.64+0x8] ;  /* 0x0000080404097981 */ /* 0x002168000c1e1900 */
[----:B------:R0:W5:Y:S01]  /*0070*/  LDG.E R0, desc[UR4][R2.64] ;  /* 0x0000000402007981 */ /* 0x000162000c1e1900 */
[----:B------:R-:W-:-:S07]  /*0080*/  MOV R8, 0xa0 ;  /* 0x000000a000087802 */ /* 0x000fce0000000f00 */
[----:B0----5:R-:W-:Y:S05]  /*0090*/  CALL.REL.NOINC `($_Z2f1PiS_$_Z5f_outPiii) ;  /* 0x00000000002c7944 */ /* 0x021fea0003c00000 */
[----:B------:R-:W0:Y:S01]  /*00a0*/  S2R R9, SR_CTAID.X ;  /* 0x0000000000097919 */ /* 0x000e220000002500 */
[----:B------:R-:W0:Y:S01]  /*00b0*/  LDC.64 R4, c[0x4][0x8] ;  /* 0x01000200ff047b82 */ /* 0x000e220000000a00 */
[----:B------:R-:W-:Y:S07]  /*00c0*/  STG.E desc[UR4][R2.64], R11 ;  /* 0x0000000b02007986 */ /* 0x000fee000c101904 */
[----:B------:R-:W1:Y:S01]  /*00d0*/  LDC.64 R6, c[0x0][0x380] ;  /* 0x0000e000ff067b82 */ /* 0x000e620000000a00 */
[----:B0-----:R-:W-:Y:S01]  /*00e0*/  IMAD.WIDE.U32 R4, R9, 0x4, R4 ;  /* 0x0000000409047825 */ /* 0x001fe200078e0004 */
[----:B-1----:R-:W2:Y:S05]  /*00f0*/  LDG.E R6, desc[UR4][R6.64+0x8] ;  /* 0x0000080406067981 */ /* 0x002eaa000c1e1900 */
[----:B------:R-:W2:Y:S02]  /*0100*/  LDG.E R5, desc[UR4][R4.64] ;  /* 0x0000000404057981 */ /* 0x000ea4000c1e1900 */
[----:B--2---:R-:W-:-:S04]  /*0110*/  IADD3 R0, PT, PT, R5, R6, R11 ;  /* 0x0000000605007210 */ /* 0x004fc80007ffe00b */
[----:B------:R-:W-:-:S05]  /*0120*/  IADD3 R9, PT, PT, R0, R11, RZ ;  /* 0x0000000b00097210 */ /* 0x000fca0007ffe0ff */
[----:B------:R-:W-:Y:S01]  /*0130*/  STG.E desc[UR4][R2.64], R9 ;  /* 0x0000000902007986 */ /* 0x000fe2000c101904 */
[----:B------:R-:W-:Y:S05]  /*0140*/  EXIT ;  /* 0x000000000000794d */ /* 0x000fea0003800000 */
        .type           $_Z2f1PiS_$_Z5f_outPiii,@function
        .size           $_Z2f1PiS_$_Z5f_outPiii,(.L_x_1 - $_Z2f1PiS_$_Z5f_outPiii)
$_Z2f1PiS_$_Z5f_outPiii:
[----:B------:R-:W0:Y:S01]  /*0150*/  S2R R11, SR_CTAID.X ;  /* 0x00000000000b7919 */ /* 0x000e220000002500 */
[----:B------:R-:W1:Y:S01]  /*0160*/  LDC.64 R4, c[0x4][RZ] ;  /* 0x01000000ff047b82 */ /* 0x000e620000000a00 */
[----:B------:R-:W1:Y:S07]  /*0170*/  LDCU.64 UR6, c[0x0][0x358] ;  /* 0x00006b00ff0677ac */ /* 0x000e6e0008000a00 */
[----:B------:R-:W0:Y:S01]  /*0180*/  LDC.64 R6, c[0x4][0x8] ;  /* 0x01000200ff067b82 */ /* 0x000e220000000a00 */
[----:B-1----:R-:W2:Y:S01]  /*0190*/  LDG.E R4, desc[UR6][R4.64] ;  /* 0x0000000604047981 */ /* 0x002ea2000c1e1900 */
[----:B0-----:R-:W-:-:S06]  /*01a0*/  IMAD.WIDE.U32 R6, R11, 0x4, R6 ;  /* 0x000000040b067825 */ /* 0x001fcc00078e0006 */
[----:B------:R-:W3:Y:S01]  /*01b0*/  LDG.E R7, desc[UR6][R6.64] ;  /* 0x0000000606077981 */ /* 0x000ee2000c1e1900 */
[----:B--2---:R-:W-:Y:S01]  /*01c0*/  IADD3 R0, PT, PT, R4, R0, R9 ;  /* 0x0000000004007210 */ /* 0x004fe20007ffe009 */
[----:B------:R-:W-:-:S03]  /*01d0*/  HFMA2 R9, -RZ, RZ, 0, 0 ;  /* 0x00000000ff097431 */ /* 0x000fc600000001ff */
[----:B---3--:R-:W-:Y:S01]  /*01e0*/  IADD3 R11, PT, PT, R0, R7, RZ ;  /* 0x00000007000b7210 */ /* 0x008fe20007ffe0ff */
[----:B------:R-:W-:Y:S06]  /*01f0*/  RET.REL.NODEC R8 `(_Z2f1PiS_) ;  /* 0xfffffffc08807950 */ /* 0x000fec0003c3ffff */
.L_x_0:
[----:B------:R-:W-:-:S00]  /*0200*/  BRA `(.L_x_0) ;  /* 0xfffffffc00fc7947 */ /* 0x000fc0000383ffff */
[----:B------:R-:W-:-:S00]  /*0210*/  NOP ;  /* 0x0000000000007918 */ /* 0x000fc00000000000 */
        /* <DEDUP_REMOVED lines=14> */
.L_x_1:


//--------------------- .nv.shared.reserved.0     --------------------------
	.section	.nv.shared.reserved.0,"aw",@nobits
	.weak		__nv_reservedSMEM_offset_0_alias
	.size		__nv_reservedSMEM_offset_0_alias, 0, 64
	.other		__nv_reservedSMEM_offset_0_alias,@"STO_CUDA_RESERVED_SHARED STV_DEFAULT"
__nv_reservedSMEM_offset_0_alias:
	.zero		0
	.zero		64


//--------------------- .nv.global                --------------------------
	.section	.nv.global,"aw",@nobits
	.align	4
.nv.global:
	.type		g,@object
	.size		g,(arr - g)
g:
	.zero		4
	.type		arr,@object
	.size		arr,(.L_1 - arr)
arr:
	.zero		40
.L_1:


//--------------------- .nv.constant0._Z2f1PiS_   --------------------------
	.section	.nv.constant0._Z2f1PiS_,"a",@progbits
	.sectionflags	@""
	.align	4
.nv.constant0._Z2f1PiS_:
	.zero		912


//--------------------- SYMBOLS --------------------------

	.type		.nv.reservedSmem.offset0,@object
	.size		.nv.reservedSmem.offset0,0x4
